//
// Generated by NVIDIA NVVM Compiler
//
// Compiler Build ID: CL-36424714
// Cuda compilation tools, release 13.0, V13.0.88
// Based on NVVM 20.0.0
//

.version 9.0
.target sm_100
.address_size 64

	// .globl	_Z18sgemm1DBlocktilingifPKfS0_fPf
.extern .func  (.param .b64 func_retval0) malloc
(
	.param .b64 malloc_param_0
)
;
// _ZZ18sgemm1DBlocktilingifPKfS0_fPfE2As has been demoted
// _ZZ18sgemm1DBlocktilingifPKfS0_fPfE2Bs has been demoted

.visible .entry _Z18sgemm1DBlocktilingifPKfS0_fPf(
	.param .u32 _Z18sgemm1DBlocktilingifPKfS0_fPf_param_0,
	.param .f32 _Z18sgemm1DBlocktilingifPKfS0_fPf_param_1,
	.param .u64 .ptr .align 1 _Z18sgemm1DBlocktilingifPKfS0_fPf_param_2,
	.param .u64 .ptr .align 1 _Z18sgemm1DBlocktilingifPKfS0_fPf_param_3,
	.param .f32 _Z18sgemm1DBlocktilingifPKfS0_fPf_param_4,
	.param .u64 .ptr .align 1 _Z18sgemm1DBlocktilingifPKfS0_fPf_param_5
)
{
	.reg .pred 	%p<4>;
	.reg .b32 	%r<55>;
	.reg .b32 	%f<150>;
	.reg .b64 	%rd<89>;
	// demoted variable
	.shared .align 4 .b8 _ZZ18sgemm1DBlocktilingifPKfS0_fPfE2As[4096];
	// demoted variable
	.shared .align 4 .b8 _ZZ18sgemm1DBlocktilingifPKfS0_fPfE2Bs[4096];
	ld.param.u32 	%r17, [_Z18sgemm1DBlocktilingifPKfS0_fPf_param_0];
	ld.param.f32 	%f49, [_Z18sgemm1DBlocktilingifPKfS0_fPf_param_1];
	ld.param.u64 	%rd9, [_Z18sgemm1DBlocktilingifPKfS0_fPf_param_2];
	ld.param.u64 	%rd10, [_Z18sgemm1DBlocktilingifPKfS0_fPf_param_3];
	ld.param.f32 	%f50, [_Z18sgemm1DBlocktilingifPKfS0_fPf_param_4];
	cvta.to.global.u64 	%rd11, %rd10;
	cvta.to.global.u64 	%rd12, %rd9;
	mov.u32 	%r18, %ctaid.y;
	mov.u32 	%r19, %ctaid.x;
	mov.u32 	%r1, %tid.x;
	and.b32  	%r2, %r1, 31;
	shr.u32 	%r3, %r1, 5;
	mul.lo.s32 	%r20, %r18, %r17;
	shl.b32 	%r21, %r20, 5;
	mul.wide.u32 	%rd13, %r21, 4;
	add.s64 	%rd87, %rd12, %rd13;
	shl.b32 	%r22, %r19, 5;
	mul.wide.u32 	%rd14, %r22, 4;
	add.s64 	%rd88, %rd11, %rd14;
	add.s32 	%r4, %r21, %r22;
	{ // callseq 0, 0
	.param .b64 param0;
	st.param.b64 	[param0], 64;
	.param .b64 retval0;
	call.uni (retval0), 
	malloc, 
	(
	param0
	);
	ld.param.b64 	%rd15, [retval0];
	} // callseq 0
	setp.eq.s32 	%p1, %r17, 0;
	@%p1 bra 	$L__BB0_5;
	mad.lo.s32 	%r5, %r17, %r3, %r2;
	and.b32  	%r24, %r1, 992;
	or.b32  	%r25, %r24, %r2;
	shl.b32 	%r26, %r25, 2;
	mov.u32 	%r27, _ZZ18sgemm1DBlocktilingifPKfS0_fPfE2As;
	add.s32 	%r6, %r27, %r26;
	mov.u32 	%r28, _ZZ18sgemm1DBlocktilingifPKfS0_fPfE2Bs;
	add.s32 	%r7, %r28, %r26;
	shl.b32 	%r8, %r17, 5;
	shl.b32 	%r29, %r3, 11;
	add.s32 	%r9, %r27, %r29;
	mov.b32 	%r52, 0;
	mul.wide.u32 	%rd16, %r5, 4;
$L__BB0_2:
	shl.b32 	%r31, %r2, 2;
	mov.u32 	%r32, _ZZ18sgemm1DBlocktilingifPKfS0_fPfE2Bs;
	add.s32 	%r53, %r32, %r31;
	add.s64 	%rd17, %rd87, %rd16;
	ld.global.f32 	%f51, [%rd17];
	st.shared.f32 	[%r6], %f51;
	add.s64 	%rd18, %rd88, %rd16;
	ld.global.f32 	%f52, [%rd18];
	st.shared.f32 	[%r7], %f52;
	bar.sync 	0;
	ld.f32 	%f149, [%rd15];
	ld.f32 	%f148, [%rd15+4];
	ld.f32 	%f147, [%rd15+8];
	ld.f32 	%f146, [%rd15+12];
	ld.f32 	%f145, [%rd15+16];
	ld.f32 	%f144, [%rd15+20];
	ld.f32 	%f143, [%rd15+24];
	ld.f32 	%f142, [%rd15+28];
	ld.f32 	%f141, [%rd15+32];
	ld.f32 	%f140, [%rd15+36];
	ld.f32 	%f139, [%rd15+40];
	ld.f32 	%f138, [%rd15+44];
	ld.f32 	%f137, [%rd15+48];
	ld.f32 	%f136, [%rd15+52];
	ld.f32 	%f135, [%rd15+56];
	ld.f32 	%f134, [%rd15+60];
	mov.b32 	%r54, 1024;
$L__BB0_3:
	ld.shared.f32 	%f53, [%r53];
	add.s32 	%r33, %r9, %r54;
	ld.shared.f32 	%f54, [%r33+-1024];
	fma.rn.f32 	%f149, %f53, %f54, %f149;
	st.f32 	[%rd15], %f149;
	ld.shared.f32 	%f55, [%r33+-896];
	fma.rn.f32 	%f148, %f53, %f55, %f148;
	st.f32 	[%rd15+4], %f148;
	ld.shared.f32 	%f56, [%r33+-768];
	fma.rn.f32 	%f147, %f53, %f56, %f147;
	st.f32 	[%rd15+8], %f147;
	ld.shared.f32 	%f57, [%r33+-640];
	fma.rn.f32 	%f146, %f53, %f57, %f146;
	st.f32 	[%rd15+12], %f146;
	ld.shared.f32 	%f58, [%r33+-512];
	fma.rn.f32 	%f145, %f53, %f58, %f145;
	st.f32 	[%rd15+16], %f145;
	ld.shared.f32 	%f59, [%r33+-384];
	fma.rn.f32 	%f144, %f53, %f59, %f144;
	st.f32 	[%rd15+20], %f144;
	ld.shared.f32 	%f60, [%r33+-256];
	fma.rn.f32 	%f143, %f53, %f60, %f143;
	st.f32 	[%rd15+24], %f143;
	ld.shared.f32 	%f61, [%r33+-128];
	fma.rn.f32 	%f142, %f53, %f61, %f142;
	st.f32 	[%rd15+28], %f142;
	ld.shared.f32 	%f62, [%r33];
	fma.rn.f32 	%f141, %f53, %f62, %f141;
	st.f32 	[%rd15+32], %f141;
	ld.shared.f32 	%f63, [%r33+128];
	fma.rn.f32 	%f140, %f53, %f63, %f140;
	st.f32 	[%rd15+36], %f140;
	ld.shared.f32 	%f64, [%r33+256];
	fma.rn.f32 	%f139, %f53, %f64, %f139;
	st.f32 	[%rd15+40], %f139;
	ld.shared.f32 	%f65, [%r33+384];
	fma.rn.f32 	%f138, %f53, %f65, %f138;
	st.f32 	[%rd15+44], %f138;
	ld.shared.f32 	%f66, [%r33+512];
	fma.rn.f32 	%f137, %f53, %f66, %f137;
	st.f32 	[%rd15+48], %f137;
	ld.shared.f32 	%f67, [%r33+640];
	fma.rn.f32 	%f136, %f53, %f67, %f136;
	st.f32 	[%rd15+52], %f136;
	ld.shared.f32 	%f68, [%r33+768];
	fma.rn.f32 	%f135, %f53, %f68, %f135;
	st.f32 	[%rd15+56], %f135;
	ld.shared.f32 	%f69, [%r33+896];
	fma.rn.f32 	%f134, %f53, %f69, %f134;
	st.f32 	[%rd15+60], %f134;
	add.s32 	%r54, %r54, 4;
	add.s32 	%r53, %r53, 128;
	setp.ne.s32 	%p2, %r54, 1152;
	@%p2 bra 	$L__BB0_3;
	bar.sync 	0;
	add.s32 	%r52, %r52, 32;
	setp.lt.u32 	%p3, %r52, %r17;
	mul.wide.s32 	%rd19, %r8, 4;
	add.s64 	%rd88, %rd88, %rd19;
	add.s64 	%rd87, %rd87, 128;
	@%p3 bra 	$L__BB0_2;
$L__BB0_5:
	ld.param.u64 	%rd86, [_Z18sgemm1DBlocktilingifPKfS0_fPf_param_5];
	cvt.u64.u32 	%rd20, %r4;
	cvta.to.global.u64 	%rd21, %rd86;
	ld.f32 	%f70, [%rd15];
	mul.lo.s32 	%r34, %r3, %r17;
	shl.b32 	%r35, %r34, 4;
	add.s32 	%r36, %r35, %r2;
	cvt.u64.u32 	%rd22, %r36;
	add.s64 	%rd23, %rd22, %rd20;
	shl.b64 	%rd24, %rd23, 2;
	add.s64 	%rd25, %rd21, %rd24;
	ld.global.f32 	%f71, [%rd25];
	mul.f32 	%f72, %f50, %f71;
	fma.rn.f32 	%f73, %f49, %f70, %f72;
	st.global.f32 	[%rd25], %f73;
	ld.f32 	%f74, [%rd15+4];
	add.s32 	%r37, %r36, %r17;
	cvt.u64.u32 	%rd26, %r37;
	add.s64 	%rd27, %rd26, %rd20;
	shl.b64 	%rd28, %rd27, 2;
	add.s64 	%rd29, %rd21, %rd28;
	ld.global.f32 	%f75, [%rd29];
	mul.f32 	%f76, %f50, %f75;
	fma.rn.f32 	%f77, %f49, %f74, %f76;
	st.global.f32 	[%rd29], %f77;
	ld.f32 	%f78, [%rd15+8];
	add.s32 	%r38, %r37, %r17;
	cvt.u64.u32 	%rd30, %r38;
	add.s64 	%rd31, %rd30, %rd20;
	shl.b64 	%rd32, %rd31, 2;
	add.s64 	%rd33, %rd21, %rd32;
	ld.global.f32 	%f79, [%rd33];
	mul.f32 	%f80, %f50, %f79;
	fma.rn.f32 	%f81, %f49, %f78, %f80;
	st.global.f32 	[%rd33], %f81;
	ld.f32 	%f82, [%rd15+12];
	add.s32 	%r39, %r38, %r17;
	cvt.u64.u32 	%rd34, %r39;
	add.s64 	%rd35, %rd34, %rd20;
	shl.b64 	%rd36, %rd35, 2;
	add.s64 	%rd37, %rd21, %rd36;
	ld.global.f32 	%f83, [%rd37];
	mul.f32 	%f84, %f50, %f83;
	fma.rn.f32 	%f85, %f49, %f82, %f84;
	st.global.f32 	[%rd37], %f85;
	ld.f32 	%f86, [%rd15+16];
	add.s32 	%r40, %r39, %r17;
	cvt.u64.u32 	%rd38, %r40;
	add.s64 	%rd39, %rd38, %rd20;
	shl.b64 	%rd40, %rd39, 2;
	add.s64 	%rd41, %rd21, %rd40;
	ld.global.f32 	%f87, [%rd41];
	mul.f32 	%f88, %f50, %f87;
	fma.rn.f32 	%f89, %f49, %f86, %f88;
	st.global.f32 	[%rd41], %f89;
	ld.f32 	%f90, [%rd15+20];
	add.s32 	%r41, %r40, %r17;
	cvt.u64.u32 	%rd42, %r41;
	add.s64 	%rd43, %rd42, %rd20;
	shl.b64 	%rd44, %rd43, 2;
	add.s64 	%rd45, %rd21, %rd44;
	ld.global.f32 	%f91, [%rd45];
	mul.f32 	%f92, %f50, %f91;
	fma.rn.f32 	%f93, %f49, %f90, %f92;
	st.global.f32 	[%rd45], %f93;
	ld.f32 	%f94, [%rd15+24];
	add.s32 	%r42, %r41, %r17;
	cvt.u64.u32 	%rd46, %r42;
	add.s64 	%rd47, %rd46, %rd20;
	shl.b64 	%rd48, %rd47, 2;
	add.s64 	%rd49, %rd21, %rd48;
	ld.global.f32 	%f95, [%rd49];
	mul.f32 	%f96, %f50, %f95;
	fma.rn.f32 	%f97, %f49, %f94, %f96;
	st.global.f32 	[%rd49], %f97;
	ld.f32 	%f98, [%rd15+28];
	add.s32 	%r43, %r42, %r17;
	cvt.u64.u32 	%rd50, %r43;
	add.s64 	%rd51, %rd50, %rd20;
	shl.b64 	%rd52, %rd51, 2;
	add.s64 	%rd53, %rd21, %rd52;
	ld.global.f32 	%f99, [%rd53];
	mul.f32 	%f100, %f50, %f99;
	fma.rn.f32 	%f101, %f49, %f98, %f100;
	st.global.f32 	[%rd53], %f101;
	ld.f32 	%f102, [%rd15+32];
	add.s32 	%r44, %r43, %r17;
	cvt.u64.u32 	%rd54, %r44;
	add.s64 	%rd55, %rd54, %rd20;
	shl.b64 	%rd56, %rd55, 2;
	add.s64 	%rd57, %rd21, %rd56;
	ld.global.f32 	%f103, [%rd57];
	mul.f32 	%f104, %f50, %f103;
	fma.rn.f32 	%f105, %f49, %f102, %f104;
	st.global.f32 	[%rd57], %f105;
	ld.f32 	%f106, [%rd15+36];
	add.s32 	%r45, %r44, %r17;
	cvt.u64.u32 	%rd58, %r45;
	add.s64 	%rd59, %rd58, %rd20;
	shl.b64 	%rd60, %rd59, 2;
	add.s64 	%rd61, %rd21, %rd60;
	ld.global.f32 	%f107, [%rd61];
	mul.f32 	%f108, %f50, %f107;
	fma.rn.f32 	%f109, %f49, %f106, %f108;
	st.global.f32 	[%rd61], %f109;
	ld.f32 	%f110, [%rd15+40];
	add.s32 	%r46, %r45, %r17;
	cvt.u64.u32 	%rd62, %r46;
	add.s64 	%rd63, %rd62, %rd20;
	shl.b64 	%rd64, %rd63, 2;
	add.s64 	%rd65, %rd21, %rd64;
	ld.global.f32 	%f111, [%rd65];
	mul.f32 	%f112, %f50, %f111;
	fma.rn.f32 	%f113, %f49, %f110, %f112;
	st.global.f32 	[%rd65], %f113;
	ld.f32 	%f114, [%rd15+44];
	add.s32 	%r47, %r46, %r17;
	cvt.u64.u32 	%rd66, %r47;
	add.s64 	%rd67, %rd66, %rd20;
	shl.b64 	%rd68, %rd67, 2;
	add.s64 	%rd69, %rd21, %rd68;
	ld.global.f32 	%f115, [%rd69];
	mul.f32 	%f116, %f50, %f115;
	fma.rn.f32 	%f117, %f49, %f114, %f116;
	st.global.f32 	[%rd69], %f117;
	ld.f32 	%f118, [%rd15+48];
	add.s32 	%r48, %r47, %r17;
	cvt.u64.u32 	%rd70, %r48;
	add.s64 	%rd71, %rd70, %rd20;
	shl.b64 	%rd72, %rd71, 2;
	add.s64 	%rd73, %rd21, %rd72;
	ld.global.f32 	%f119, [%rd73];
	mul.f32 	%f120, %f50, %f119;
	fma.rn.f32 	%f121, %f49, %f118, %f120;
	st.global.f32 	[%rd73], %f121;
	ld.f32 	%f122, [%rd15+52];
	add.s32 	%r49, %r48, %r17;
	cvt.u64.u32 	%rd74, %r49;
	add.s64 	%rd75, %rd74, %rd20;
	shl.b64 	%rd76, %rd75, 2;
	add.s64 	%rd77, %rd21, %rd76;
	ld.global.f32 	%f123, [%rd77];
	mul.f32 	%f124, %f50, %f123;
	fma.rn.f32 	%f125, %f49, %f122, %f124;
	st.global.f32 	[%rd77], %f125;
	ld.f32 	%f126, [%rd15+56];
	add.s32 	%r50, %r49, %r17;
	cvt.u64.u32 	%rd78, %r50;
	add.s64 	%rd79, %rd78, %rd20;
	shl.b64 	%rd80, %rd79, 2;
	add.s64 	%rd81, %rd21, %rd80;
	ld.global.f32 	%f127, [%rd81];
	mul.f32 	%f128, %f50, %f127;
	fma.rn.f32 	%f129, %f49, %f126, %f128;
	st.global.f32 	[%rd81], %f129;
	ld.f32 	%f130, [%rd15+60];
	add.s32 	%r51, %r50, %r17;
	cvt.u64.u32 	%rd82, %r51;
	add.s64 	%rd83, %rd82, %rd20;
	shl.b64 	%rd84, %rd83, 2;
	add.s64 	%rd85, %rd21, %rd84;
	ld.global.f32 	%f131, [%rd85];
	mul.f32 	%f132, %f50, %f131;
	fma.rn.f32 	%f133, %f49, %f130, %f132;
	st.global.f32 	[%rd85], %f133;
	ret;

}


// ===== COMPILED SASS (sm_100) =====

	.target	sm_100

	.elftype	@"ET_EXEC"


//--------------------- .note.nv.tkinfo           --------------------------
	.section	.note.nv.tkinfo,"",@"SHT_NOTE"
	.sectionflags	@"SHF_NOTE_NV_TKINFO"
	.tkinfo
        /*0018*/ 	.word	0x00000002
        /*0030*/ 	.string	""
        /*0030*/ 	.string	"ptxas"
        /*0030*/ 	.string	"Cuda compilation tools, release 13.0, V13.0.88"
        /*0030*/ 	.string	"Build cuda_13.0.r13.0/compiler.36424714_0"
        /*0030*/ 	.string	"-arch sm_100 -m 64 "



//--------------------- .note.nv.cuinfo           --------------------------
	.section	.note.nv.cuinfo,"",@"SHT_NOTE"
	.sectionflags	@"SHF_NOTE_NV_CUINFO"
        /*0018*/ 	.short	0x0002
        /*001a*/ 	.short	0x0064
        /*001c*/ 	.short	0x0082
	.zero		2


//--------------------- .nv.info                  --------------------------
	.section	.nv.info,"",@"SHT_CUDA_INFO"
	.align	4


	//----- nvinfo : EIATTR_REGCOUNT
	.align		4
        /*0000*/ 	.byte	0x04, 0x2f
        /*0002*/ 	.short	(.L_1 - .L_0)
	.align		4
.L_0:
        /*0004*/ 	.word	index@(_Z18sgemm1DBlocktilingifPKfS0_fPf)
        /*0008*/ 	.word	0x00000020


	//----- nvinfo : EIATTR_FRAME_SIZE
	.align		4
.L_1:
        /*000c*/ 	.byte	0x04, 0x11
        /*000e*/ 	.short	(.L_3 - .L_2)
	.align		4
.L_2:
        /*0010*/ 	.word	index@(_Z18sgemm1DBlocktilingifPKfS0_fPf)
        /*0014*/ 	.word	0x00000000


	//----- nvinfo : EIATTR_MIN_STACK_SIZE
	.align		4
.L_3:
        /*0018*/ 	.byte	0x04, 0x12
        /*001a*/ 	.short	(.L_5 - .L_4)
	.align		4
.L_4:
        /*001c*/ 	.word	index@(_Z18sgemm1DBlocktilingifPKfS0_fPf)
        /*0020*/ 	.word	0x00000000
.L_5:


//--------------------- .nv.compat                --------------------------
	.section	.nv.compat,"",@"SHT_CUDA_COMPAT_INFO"
	.align	4
        /*0000*/ 	.byte	0x02, 0x09, 0x00, 0x00, 0x02, 0x02, 0x01, 0x00, 0x02, 0x05, 0x05, 0x00, 0x03, 0x07, 0x01, 0x01
        /*0010*/ 	.byte	0x02, 0x03, 0x00, 0x00, 0x02, 0x06, 0x01, 0x00, 0x04, 0x0b, 0x08, 0x00, 0x09, 0x00, 0x00, 0x00
        /*0020*/ 	.byte	0x00, 0x00, 0x00, 0x00


//--------------------- .nv.info._Z18sgemm1DBlocktilingifPKfS0_fPf --------------------------
	.section	.nv.info._Z18sgemm1DBlocktilingifPKfS0_fPf,"",@"SHT_CUDA_INFO"
	.sectionflags	@""
	.align	4


	//----- nvinfo : EIATTR_CUDA_API_VERSION
	.align		4
        /*0000*/ 	.byte	0x04, 0x37
        /*0002*/ 	.short	(.L_7 - .L_6)
.L_6:
        /*0004*/ 	.word	0x00000082


	//----- nvinfo : EIATTR_KPARAM_INFO
	.align		4
.L_7:
        /*0008*/ 	.byte	0x04, 0x17
        /*000a*/ 	.short	(.L_9 - .L_8)
.L_8:
        /*000c*/ 	.word	0x00000000
        /*0010*/ 	.short	0x0005
        /*0012*/ 	.short	0x0020
        /*0014*/ 	.byte	0x00, 0xf5, 0x21, 0x00


	//----- nvinfo : EIATTR_KPARAM_INFO
	.align		4
.L_9:
        /*0018*/ 	.byte	0x04, 0x17
        /*001a*/ 	.short	(.L_11 - .L_10)
.L_10:
        /*001c*/ 	.word	0x00000000
        /*0020*/ 	.short	0x0004
        /*0022*/ 	.short	0x0018
        /*0024*/ 	.byte	0x00, 0xf0, 0x11, 0x00


	//----- nvinfo : EIATTR_KPARAM_INFO
	.align		4
.L_11:
        /*0028*/ 	.byte	0x04, 0x17
        /*002a*/ 	.short	(.L_13 - .L_12)
.L_12:
        /*002c*/ 	.word	0x00000000
        /*0030*/ 	.short	0x0003
        /*0032*/ 	.short	0x0010
        /*0034*/ 	.byte	0x00, 0xf5, 0x21, 0x00


	//----- nvinfo : EIATTR_KPARAM_INFO
	.align		4
.L_13:
        /*0038*/ 	.byte	0x04, 0x17
        /*003a*/ 	.short	(.L_15 - .L_14)
.L_14:
        /*003c*/ 	.word	0x00000000
        /*0040*/ 	.short	0x0002
        /*0042*/ 	.short	0x0008
        /*0044*/ 	.byte	0x00, 0xf5, 0x21, 0x00


	//----- nvinfo : EIATTR_KPARAM_INFO
	.align		4
.L_15:
        /*0048*/ 	.byte	0x04, 0x17
        /*004a*/ 	.short	(.L_17 - .L_16)
.L_16:
        /*004c*/ 	.word	0x00000000
        /*0050*/ 	.short	0x0001
        /*0052*/ 	.short	0x0004
        /*0054*/ 	.byte	0x00, 0xf0, 0x11, 0x00


	//----- nvinfo : EIATTR_KPARAM_INFO
	.align		4
.L_17:
        /*0058*/ 	.byte	0x04, 0x17
        /*005a*/ 	.short	(.L_19 - .L_18)
.L_18:
        /*005c*/ 	.word	0x00000000
        /*0060*/ 	.short	0x0000
        /*0062*/ 	.short	0x0000
        /*0064*/ 	.byte	0x00, 0xf0, 0x11, 0x00


	//----- nvinfo : EIATTR_SPARSE_MMA_MASK
	.align		4
.L_19:
        /*0068*/ 	.byte	0x03, 0x50
        /*006a*/ 	.short	0x0000


	//----- nvinfo : EIATTR_MAXREG_COUNT
	.align		4
        /*006c*/ 	.byte	0x03, 0x1b
        /*006e*/ 	.short	0x00ff


	//----- nvinfo : EIATTR_NUM_BARRIERS
	.align		4
        /*0070*/ 	.byte	0x02, 0x4c
        /*0072*/ 	.byte	0x01
	.zero		1


	//----- nvinfo : EIATTR_EXTERNS
	.align		4
        /*0074*/ 	.byte	0x04, 0x0f
        /*0076*/ 	.short	(.L_21 - .L_20)


	//   ....[0]....
	.align		4
.L_20:
        /*0078*/ 	.word	index@(malloc)


	//----- nvinfo : EIATTR_MERCURY_ISA_VERSION
	.align		4
.L_21:
        /*007c*/ 	.byte	0x03, 0x5f
        /*007e*/ 	.short	0x0101


	//----- nvinfo : EIATTR_VRC_CTA_INIT_COUNT
	.align		4
        /*0080*/ 	.byte	0x02, 0x4a
	.zero		1
	.zero		1


	//----- nvinfo : EIATTR_SYSCALL_OFFSETS
	.align		4
        /*0084*/ 	.byte	0x04, 0x46
        /*0086*/ 	.short	(.L_23 - .L_22)


	//   ....[0]....
.L_22:
        /*0088*/ 	.word	0x00000160


	//----- nvinfo : EIATTR_EXIT_INSTR_OFFSETS
	.align		4
.L_23:
        /*008c*/ 	.byte	0x04, 0x1c
        /*008e*/ 	.short	(.L_25 - .L_24)


	//   ....[0]....
.L_24:
        /*0090*/ 	.word	0x00007180


	//----- nvinfo : EIATTR_CBANK_PARAM_SIZE
	.align		4
.L_25:
        /*0094*/ 	.byte	0x03, 0x19
        /*0096*/ 	.short	0x0028


	//----- nvinfo : EIATTR_PARAM_CBANK
	.align		4
        /*0098*/ 	.byte	0x04, 0x0a
        /*009a*/ 	.short	(.L_27 - .L_26)
	.align		4
.L_26:
        /*009c*/ 	.word	index@(.nv.constant0._Z18sgemm1DBlocktilingifPKfS0_fPf)
        /*00a0*/ 	.short	0x0380
        /*00a2*/ 	.short	0x0028


	//----- nvinfo : EIATTR_SW_WAR
	.align		4
.L_27:
        /*00a4*/ 	.byte	0x04, 0x36
        /*00a6*/ 	.short	(.L_29 - .L_28)
.L_28:
        /*00a8*/ 	.word	0x00000008
.L_29:


//--------------------- .nv.callgraph             --------------------------
	.section	.nv.callgraph,"",@"SHT_CUDA_CALLGRAPH"
	.align	4
	.sectionentsize	8
	.align		4
        /*0000*/ 	.word	0x00000000
	.align		4
        /*0004*/ 	.word	0xffffffff
	.align		4
        /*0008*/ 	.word	index@(_Z18sgemm1DBlocktilingifPKfS0_fPf)
	.align		4
        /*000c*/ 	.word	index@(malloc)
	.align		4
        /*0010*/ 	.word	0x00000000
	.align		4
        /*0014*/ 	.word	0xfffffffe
	.align		4
        /*0018*/ 	.word	0x00000000
	.align		4
        /*001c*/ 	.word	0xfffffffd
	.align		4
        /*0020*/ 	.word	0x00000000
	.align		4
        /*0024*/ 	.word	0xfffffffc


//--------------------- .nv.constant4             --------------------------
	.section	.nv.constant4,"a",@progbits
	.align	8
	.align		8
.nv.constant4:
        /*0000*/ 	.dword	malloc


//--------------------- .text._Z18sgemm1DBlocktilingifPKfS0_fPf --------------------------
	.section	.text._Z18sgemm1DBlocktilingifPKfS0_fPf,"ax",@progbits
	.align	128
        .global         _Z18sgemm1DBlocktilingifPKfS0_fPf
        .type           _Z18sgemm1DBlocktilingifPKfS0_fPf,@function
        .size           _Z18sgemm1DBlocktilingifPKfS0_fPf,(.L_x_4 - _Z18sgemm1DBlocktilingifPKfS0_fPf)
        .other          _Z18sgemm1DBlocktilingifPKfS0_fPf,@"STO_CUDA_ENTRY STV_DEFAULT"
_Z18sgemm1DBlocktilingifPKfS0_fPf:
.text._Z18sgemm1DBlocktilingifPKfS0_fPf:
[----:B------:R-:W0:Y:S08]  /*0000*/  LDC R1, c[0x0][0x37c] ;  /* 0x0000df00ff017b82 */ /* 0x000e300000000800 */
[----:B------:R-:W1:Y:S01]  /*0010*/  S2UR UR6, SR_CTAID.Y ;  /* 0x00000000000679c3 */ /* 0x000e620000002600 */
[----:B------:R-:W2:Y:S01]  /*0020*/  S2R R17, SR_TID.X ;  /* 0x0000000000117919 */ /* 0x000ea20000002100 */
[----:B------:R-:W1:Y:S01]  /*0030*/  LDCU UR8, c[0x0][0x380] ;  /* 0x00007000ff0877ac */ /* 0x000e620008000800 */
[----:B------:R-:W-:Y:S01]  /*0040*/  MOV R0, 0x0 ;  /* 0x0000000000007802 */ /* 0x000fe20000000f00 */
[----:B------:R-:W-:Y:S01]  /*0050*/  HFMA2 R4, -RZ, RZ, 0, 3.814697265625e-06 ;  /* 0x00000040ff047431 */ /* 0x000fe200000001ff */
[----:B------:R-:W-:Y:S01]  /*0060*/  MOV R5, RZ ;  /* 0x000000ff00057202 */ /* 0x000fe20000000f00 */
[----:B------:R-:W3:Y:S02]  /*0070*/  LDCU.64 UR4, c[0x0][0x388] ;  /* 0x00007100ff0477ac */ /* 0x000ee40008000a00 */
[----:B------:R-:W4:Y:S01]  /*0080*/  S2UR UR7, SR_CTAID.X ;  /* 0x00000000000779c3 */ /* 0x000f220000002500 */
[----:B------:R-:W5:Y:S01]  /*0090*/  LDCU.64 UR38, c[0x0][0x390] ;  /* 0x00007200ff2677ac */ /* 0x000f620008000a00 */
[----:B------:R-:W0:Y:S06]  /*00a0*/  LDCU.64 UR36, c[0x0][0x358] ;  /* 0x00006b00ff2477ac */ /* 0x000e2c0008000a00 */
[----:B------:R0:W0:Y:S01]  /*00b0*/  LDC.64 R2, c[0x4][R0] ;  /* 0x0100000000027b82 */ /* 0x0000220000000a00 */
[----:B-1----:R-:W-:-:S04]  /*00c0*/  UIMAD UR6, UR6, UR8, URZ ;  /* 0x00000008060672a4 */ /* 0x002fc8000f8e02ff */
[----:B------:R-:W-:-:S04]  /*00d0*/  USHF.L.U32 UR6, UR6, 0x5, URZ ;  /* 0x0000000506067899 */ /* 0x000fc800080006ff */
[----:B---3--:R-:W-:Y:S01]  /*00e0*/  UIMAD.WIDE.U32 UR4, UR6, 0x4, UR4 ;  /* 0x00000004060478a5 */ /* 0x008fe2000f8e0004 */
[----:B--2---:R-:W-:Y:S01]  /*00f0*/  LOP3.LUT R16, R17, 0x1f, RZ, 0xc0, !PT ;  /* 0x0000001f11107812 */ /* 0x004fe200078ec0ff */
[----:B----4-:R-:W-:-:S04]  /*0100*/  USHF.L.U32 UR7, UR7, 0x5, URZ ;  /* 0x0000000507077899 */ /* 0x010fc800080006ff */
[----:B-----5:R-:W-:Y:S02]  /*0110*/  UIMAD.WIDE.U32 UR38, UR7, 0x4, UR38 ;  /* 0x00000004072678a5 */ /* 0x020fe4000f8e0026 */
[----:B------:R-:W-:Y:S01]  /*0120*/  UIADD3 UR40, UPT, UPT, UR6, UR7, URZ ;  /* 0x0000000706287290 */ /* 0x000fe2000fffe0ff */
[----:B------:R-:W-:Y:S01]  /*0130*/  UMOV UR41, UR4 ;  /* 0x0000000400297c82 */ /* 0x000fe20008000000 */
[----:B------:R-:W-:-:S10]  /*0140*/  UMOV UR42, UR5 ;  /* 0x00000005002a7c82 */ /* 0x000fd40008000000 */
[----:B------:R-:W-:-:S07]  /*0150*/  LEPC R20, `(.L_x_0) ;  /* 0x000000001014794e */ /* 0x000fce0000000000 */
[----:B0-----:R-:W-:Y:S05]  /*0160*/  CALL.ABS.NOINC R2 ;  /* 0x0000000002007343 */ /* 0x001fea0003c00000 */
.L_x_0:
[----:B------:R-:W0:Y:S02]  /*0170*/  LDC R3, c[0x0][0x380] ;  /* 0x0000e000ff037b82 */ /* 0x000e240000000800 */
[----:B0-----:R-:W-:-:S13]  /*0180*/  ISETP.NE.AND P0, PT, R3, RZ, PT ;  /* 0x000000ff0300720c */ /* 0x001fda0003f05270 */
[----:B------:R-:W-:Y:S05]  /*0190*/  @!P0 BRA `(.L_x_1) ;  /* 0x0000006400608947 */ /* 0x000fea0003800000 */
[----:B------:R-:W0:Y:S01]  /*01a0*/  S2R R9, SR_CgaCtaId ;  /* 0x0000000000097919 */ /* 0x000e220000008800 */
[----:B------:R-:W-:Y:S02]  /*01b0*/  LOP3.LUT R0, R17, 0x3e0, RZ, 0xc0, !PT ;  /* 0x000003e011007812 */ /* 0x000fe400078ec0ff */
[----:B------:R-:W-:Y:S02]  /*01c0*/  MOV R2, 0x400 ;  /* 0x0000040000027802 */ /* 0x000fe40000000f00 */
[----:B------:R-:W-:Y:S02]  /*01d0*/  LOP3.LUT R0, R0, 0x1f, R17, 0xf8, !PT ;  /* 0x0000001f00007812 */ /* 0x000fe400078ef811 */
[----:B------:R-:W-:Y:S02]  /*01e0*/  IADD3 R6, PT, PT, R2, 0x1000, RZ ;  /* 0x0000100002067810 */ /* 0x000fe40007ffe0ff */
[----:B0-----:R-:W-:Y:S01]  /*01f0*/  LEA R7, R9, R2, 0x18 ;  /* 0x0000000209077211 */ /* 0x001fe200078ec0ff */
[----:B------:R-:W-:-:S03]  /*0200*/  HFMA2 R2, -RZ, RZ, 0, 0 ;  /* 0x00000000ff027431 */ /* 0x000fc600000001ff */
[----:B------:R-:W-:Y:S02]  /*0210*/  LEA R0, R0, R7, 0x2 ;  /* 0x0000000700007211 */ /* 0x000fe400078e10ff */
[----:B------:R-:W-:-:S07]  /*0220*/  LEA R7, R9, R6, 0x18 ;  /* 0x0000000609077211 */ /* 0x000fce00078ec0ff */
.L_x_2:
[----:B0-----:R-:W0:Y:S01]  /*0230*/  S2R R6, SR_TID.X ;  /* 0x0000000000067919 */ /* 0x001e220000002100 */
[----:B------:R-:W-:Y:S02]  /*0240*/  MOV R10, UR41 ;  /* 0x00000029000a7c02 */ /* 0x000fe40008000f00 */
[----:B------:R-:W-:Y:S02]  /*0250*/  MOV R11, UR42 ;  /* 0x0000002a000b7c02 */ /* 0x000fe40008000f00 */
[----:B------:R-:W-:Y:S02]  /*0260*/  MOV R12, 0x4 ;  /* 0x00000004000c7802 */ /* 0x000fe40000000f00 */
[----:B0-----:R-:W-:-:S05]  /*0270*/  SHF.R.U32.HI R8, RZ, 0x5, R6 ;  /* 0x00000005ff087819 */ /* 0x001fca0000011606 */
[----:B------:R-:W-:-:S04]  /*0280*/  IMAD R13, R8, R3, R16 ;  /* 0x00000003080d7224 */ /* 0x000fc800078e0210 */
[----:B------:R-:W-:-:S04]  /*0290*/  IMAD.WIDE.U32 R10, R13, 0x4, R10 ;  /* 0x000000040d0a7825 */ /* 0x000fc800078e000a */
[----:B------:R-:W-:Y:S02]  /*02a0*/  IMAD.WIDE.U32 R12, R13, R12, UR38 ;  /* 0x000000260d0c7e25 */ /* 0x000fe4000f8e000c */
[----:B------:R-:W2:Y:S04]  /*02b0*/  LDG.E R11, desc[UR36][R10.64] ;  /* 0x000000240a0b7981 */ /* 0x000ea8000c1e1900 */
[----:B------:R-:W3:Y:S01]  /*02c0*/  LDG.E R12, desc[UR36][R12.64] ;  /* 0x000000240c0c7981 */ /* 0x000ee2000c1e1900 */
[----:B------:R-:W0:Y:S01]  /*02d0*/  S2UR UR5, SR_CgaCtaId ;  /* 0x00000000000579c3 */ /* 0x000e220000008800 */
[----:B------:R-:W-:Y:S01]  /*02e0*/  LOP3.LUT R9, R6, 0x3e0, RZ, 0xc0, !PT ;  /* 0x000003e006097812 */ /* 0x000fe200078ec0ff */
[----:B------:R-:W-:-:S03]  /*02f0*/  UMOV UR4, 0x400 ;  /* 0x0000040000047882 */ /* 0x000fc60000000000 */
[----:B------:R-:W-:-:S04]  /*0300*/  LOP3.LUT R6, R9, 0x1f, R6, 0xf8, !PT ;  /* 0x0000001f09067812 */ /* 0x000fc800078ef806 */
[----:B------:R-:W-:Y:S01]  /*0310*/  LEA R9, R6, R7, 0x2 ;  /* 0x0000000706097211 */ /* 0x000fe200078e10ff */
[----:B0-----:R-:W-:-:S06]  /*0320*/  ULEA UR4, UR5, UR4, 0x18 ;  /* 0x0000000405047291 */ /* 0x001fcc000f8ec0ff */
[----:B------:R-:W-:Y:S01]  /*0330*/  LEA R8, R8, UR4, 0xb ;  /* 0x0000000408087c11 */ /* 0x000fe2000f8e58ff */
[----:B------:R-:W-:Y:S05]  /*0340*/  WARPSYNC.ALL ;  /* 0x0000000000007948 */ /* 0x000fea0003800000 */
[----:B--2---:R-:W-:Y:S04]  /*0350*/  STS [R0], R11 ;  /* 0x0000000b00007388 */ /* 0x004fe80000000800 */
[----:B---3--:R0:W-:Y:S01]  /*0360*/  STS [R9], R12 ;  /* 0x0000000c09007388 */ /* 0x0081e20000000800 */
[----:B------:R-:W-:Y:S06]  /*0370*/  BAR.SYNC.DEFER_BLOCKING 0x0 ;  /* 0x0000000000007b1d */ /* 0x000fec0000010000 */
[----:B------:R-:W2:Y:S04]  /*0380*/  LD.E R10, desc[UR36][R4.64] ;  /* 0x00000024040a7980 */ /* 0x000ea8000c101900 */
[----:B------:R-:W3:Y:S04]  /*0390*/  LD.E R14, desc[UR36][R4.64+0x4] ;  /* 0x00000424040e7980 */ /* 0x000ee8000c101900 */
[----:B------:R-:W4:Y:S04]  /*03a0*/  LD.E R18, desc[UR36][R4.64+0x8] ;  /* 0x0000082404127980 */ /* 0x000f28000c101900 */
[----:B------:R-:W5:Y:S04]  /*03b0*/  LD.E R20, desc[UR36][R4.64+0xc] ;  /* 0x00000c2404147980 */ /* 0x000f68000c101900 */
[----:B------:R-:W5:Y:S04]  /*03c0*/  LD.E R22, desc[UR36][R4.64+0x10] ;  /* 0x0000102404167980 */ /* 0x000f68000c101900 */
[----:B0-----:R-:W5:Y:S01]  /*03d0*/  LD.E R12, desc[UR36][R4.64+0x14] ;  /* 0x00001424040c7980 */ /* 0x001f62000c101900 */
[----:B------:R-:W-:-:S03]  /*03e0*/  LEA R6, R16, R7, 0x2 ;  /* 0x0000000710067211 */ /* 0x000fc600078e10ff */
[----:B------:R-:W-:Y:S04]  /*03f0*/  LDS R9, [R8] ;  /* 0x0000000008097984 */ /* 0x000fe80000000800 */
[----:B------:R-:W2:Y:S04]  /*0400*/  LDS R11, [R6] ;  /* 0x00000000060b7984 */ /* 0x000ea80000000800 */
[----:B------:R-:W5:Y:S04]  /*0410*/  LD.E R24, desc[UR36][R4.64+0x18] ;  /* 0x0000182404187980 */ /* 0x000f68000c101900 */
[----:B------:R-:W5:Y:S01]  /*0420*/  LD.E R26, desc[UR36][R4.64+0x34] ;  /* 0x00003424041a7980 */ /* 0x000f62000c101900 */
[----:B--2---:R-:W-:-:S03]  /*0430*/  FFMA R9, R11, R9, R10 ;  /* 0x000000090b097223 */ /* 0x004fc6000000000a */
[----:B------:R-:W2:Y:S04]  /*0440*/  LD.E R10, desc[UR36][R4.64+0x1c] ;  /* 0x00001c24040a7980 */ /* 0x000ea8000c101900 */
[----:B------:R-:W-:Y:S04]  /*0450*/  ST.E desc[UR36][R4.64], R9 ;  /* 0x0000000904007985 */ /* 0x000fe8000c101924 */
[----:B------:R-:W3:Y:S02]  /*0460*/  LDS R29, [R8+0x80] ;  /* 0x00008000081d7984 */ /* 0x000ee40000000800 */
[----:B---3--:R-:W-:-:S02]  /*0470*/  FFMA R29, R11, R29, R14 ;  /* 0x0000001d0b1d7223 */ /* 0x008fc4000000000e */
[----:B------:R-:W3:Y:S04]  /*0480*/  LD.E R14, desc[UR36][R4.64+0x20] ;  /* 0x00002024040e7980 */ /* 0x000ee8000c101900 */
[----:B------:R-:W-:Y:S04]  /*0490*/  ST.E desc[UR36][R4.64+0x4], R29 ;  /* 0x0000041d04007985 */ /* 0x000fe8000c101924 */
[----:B------:R-:W4:Y:S02]  /*04a0*/  LDS R27, [R8+0x100] ;  /* 0x00010000081b7984 */ /* 0x000f240000000800 */
[----:B----4-:R-:W-:-:S02]  /*04b0*/  FFMA R27, R11, R27, R18 ;  /* 0x0000001b0b1b7223 */ /* 0x010fc40000000012 */
[----:B------:R-:W4:Y:S04]  /*04c0*/  LD.E R18, desc[UR36][R4.64+0x24] ;  /* 0x0000242404127980 */ /* 0x000f28000c101900 */
[----:B------:R-:W-:Y:S04]  /*04d0*/  ST.E desc[UR36][R4.64+0x8], R27 ;  /* 0x0000081b04007985 */ /* 0x000fe8000c101924 */
[----:B------:R-:W5:Y:S02]  /*04e0*/  LDS R25, [R8+0x180] ;  /* 0x0001800008197984 */ /* 0x000f640000000800 */
[----:B-----5:R-:W-:-:S02]  /*04f0*/  FFMA R25, R11, R25, R20 ;  /* 0x000000190b197223 */ /* 0x020fc40000000014 */
[----:B------:R-:W5:Y:S04]  /*0500*/  LD.E R20, desc[UR36][R4.64+0x28] ;  /* 0x0000282404147980 */ /* 0x000f68000c101900 */
[----:B------:R-:W-:Y:S04]  /*0510*/  ST.E desc[UR36][R4.64+0xc], R25 ;  /* 0x00000c1904007985 */ /* 0x000fe8000c101924 */
[----:B------:R-:W0:Y:S02]  /*0520*/  LDS R23, [R8+0x200] ;  /* 0x0002000008177984 */ /* 0x000e240000000800 */
[----:B0-----:R-:W-:-:S02]  /*0530*/  FFMA R23, R11, R23, R22 ;  /* 0x000000170b177223 */ /* 0x001fc40000000016 */
        /* <DEDUP_REMOVED lines=10> */
[----:B------:R-:W2:Y:S02]  /*05e0*/  LDS R17, [R8+0x380] ;  /* 0x0003800008117984 */ /* 0x000ea40000000800 */
[----:B--2---:R-:W-:-:S05]  /*05f0*/  FFMA R17, R11, R17, R10 ;  /* 0x000000110b117223 */ /* 0x004fca000000000a */
[----:B------:R-:W-:Y:S04]  /*0600*/  ST.E desc[UR36][R4.64+0x1c], R17 ;  /* 0x00001c1104007985 */ /* 0x000fe8000c101924 */
[----:B------:R-:W3:Y:S02]  /*0610*/  LDS R10, [R8+0x400] ;  /* 0x00040000080a7984 */ /* 0x000ee40000000800 */
[C---:B---3--:R-:W-:Y:S02]  /*0620*/  FFMA R14, R11.reuse, R10, R14 ;  /* 0x0000000a0b0e7223 */ /* 0x048fe4000000000e */
[----:B------:R-:W2:Y:S04]  /*0630*/  LD.E R10, desc[UR36][R4.64+0x3c] ;  /* 0x00003c24040a7980 */ /* 0x000ea8000c101900 */
[----:B------:R-:W-:Y:S04]  /*0640*/  ST.E desc[UR36][R4.64+0x20], R14 ;  /* 0x0000200e04007985 */ /* 0x000fe8000c101924 */
[----:B------:R-:W4:Y:S02]  /*0650*/  LDS R13, [R8+0x480] ;  /* 0x00048000080d7984 */ /* 0x000f240000000800 */
[----:B----4-:R-:W-:-:S05]  /*0660*/  FFMA R18, R11, R13, R18 ;  /* 0x0000000d0b127223 */ /* 0x010fca0000000012 */
[----:B------:R-:W-:Y:S04]  /*0670*/  ST.E desc[UR36][R4.64+0x24], R18 ;  /* 0x0000241204007985 */ /* 0x000fe8000c101924 */
[----:B------:R-:W5:Y:S02]  /*0680*/  LDS R13, [R8+0x500] ;  /* 0x00050000080d7984 */ /* 0x000f640000000800 */
[----:B-----5:R-:W-:-:S05]  /*0690*/  FFMA R20, R11, R13, R20 ;  /* 0x0000000d0b147223 */ /* 0x020fca0000000014 */
[----:B------:R-:W-:Y:S04]  /*06a0*/  ST.E desc[UR36][R4.64+0x28], R20 ;  /* 0x0000281404007985 */ /* 0x000fe8000c101924 */
[----:B------:R-:W0:Y:S02]  /*06b0*/  LDS R13, [R8+0x580] ;  /* 0x00058000080d7984 */ /* 0x000e240000000800 */
[----:B0-----:R-:W-:-:S05]  /*06c0*/  FFMA R22, R11, R13, R22 ;  /* 0x0000000d0b167223 */ /* 0x001fca0000000016 */
        /* <DEDUP_REMOVED lines=10> */
[----:B------:R-:W2:Y:S02]  /*0770*/  LDS R24, [R8+0x780] ;  /* 0x0007800008187984 */ /* 0x000ea40000000800 */
[----:B--2---:R-:W-:-:S05]  /*0780*/  FFMA R11, R11, R24, R10 ;  /* 0x000000180b0b7223 */ /* 0x004fca000000000a */
[----:B------:R-:W-:Y:S04]  /*0790*/  ST.E desc[UR36][R4.64+0x3c], R11 ;  /* 0x00003c0b04007985 */ /* 0x000fe8000c101924 */
[----:B------:R-:W-:Y:S04]  /*07a0*/  LDS R10, [R6+0x80] ;  /* 0x00008000060a7984 */ /* 0x000fe80000000800 */
        /* <DEDUP_REMOVED lines=1512> */
[----:B------:R-:W0:Y:S01]  /*6630*/  LDS R10, [R8+0x77c] ;  /* 0x00077c00080a7984 */ /* 0x000e220000000800 */
[----:B------:R-:W-:Y:S02]  /*6640*/  R2UR UR4, R3 ;  /* 0x00000000030472ca */ /* 0x000fe400000e0000 */
[----:B------:R-:W-:Y:S01]  /*6650*/  IADD3 R2, PT, PT, R2, 0x20, RZ ;  /* 0x0000002002027810 */ /* 0x000fe20007ffe0ff */
[----:B0-----:R-:W-:-:S05]  /*6660*/  FFMA R13, R6, R10, R13 ;  /* 0x0000000a060d7223 */ /* 0x001fca000000000d */
[----:B------:R-:W-:Y:S04]  /*6670*/  ST.E desc[UR36][R4.64+0x38], R13 ;  /* 0x0000380d04007985 */ /* 0x000fe8000c101924 */
[----:B------:R-:W0:Y:S01]  /*6680*/  LDS R10, [R8+0x7fc] ;  /* 0x0007fc00080a7984 */ /* 0x000e220000000800 */
[----:B------:R-:W-:Y:S01]  /*6690*/  ISETP.GE.U32.AND P0, PT, R2, R3, PT ;  /* 0x000000030200720c */ /* 0x000fe20003f06070 */
[----:B------:R-:W-:Y:S02]  /*66a0*/  UIADD3 UR41, UP0, UPT, UR41, 0x80, URZ ;  /* 0x0000008029297890 */ /* 0x000fe4000ff1e0ff */
[----:B------:R-:W-:Y:S02]  /*66b0*/  USHF.L.U32 UR4, UR4, 0x5, URZ ;  /* 0x0000000504047899 */ /* 0x000fe400080006ff */
[----:B------:R-:W-:-:S02]  /*66c0*/  UIADD3.X UR42, UPT, UPT, URZ, UR42, URZ, UP0, !UPT ;  /* 0x0000002aff2a7290 */ /* 0x000fc400087fe4ff */
[----:B------:R-:W-:Y:S01]  /*66d0*/  UIMAD.WIDE UR38, UR4, 0x4, UR38 ;  /* 0x00000004042678a5 */ /* 0x000fe2000f8e0226 */
[----:B0-----:R-:W-:-:S05]  /*66e0*/  FFMA R11, R6, R10, R11 ;  /* 0x0000000a060b7223 */ /* 0x001fca000000000b */
[----:B------:R0:W-:Y:S01]  /*66f0*/  ST.E desc[UR36][R4.64+0x3c], R11 ;  /* 0x00003c0b04007985 */ /* 0x0001e2000c101924 */
[----:B------:R-:W-:Y:S06]  /*6700*/  BAR.SYNC.DEFER_BLOCKING 0x0 ;  /* 0x0000000000007b1d */ /* 0x000fec0000010000 */
[----:B------:R-:W-:Y:S05]  /*6710*/  @!P0 BRA `(.L_x_2) ;  /* 0xffffff9800c48947 */ /* 0x000fea000383ffff */
.L_x_1:
[----:B------:R-:W1:Y:S01]  /*6720*/  S2R R0, SR_TID.X ;  /* 0x0000000000007919 */ /* 0x000e620000002100 */
[----:B------:R-:W2:Y:S01]  /*6730*/  LDCU.64 UR4, c[0x0][0x3a0] ;  /* 0x00007400ff0477ac */ /* 0x000ea20008000a00 */
[----:B------:R-:W3:Y:S01]  /*6740*/  LDCU UR6, c[0x0][0x398] ;  /* 0x00007300ff0677ac */ /* 0x000ee20008000800 */
[----:B------:R-:W4:Y:S01]  /*6750*/  LDCU UR7, c[0x0][0x384] ;  /* 0x00007080ff0777ac */ /* 0x000f220008000800 */
[----:B-1----:R-:W-:-:S05]  /*6760*/  SHF.R.U32.HI R0, RZ, 0x5, R0 ;  /* 0x00000005ff007819 */ /* 0x002fca0000011600 */
[----:B------:R-:W-:-:S05]  /*6770*/  IMAD R7, R0, R3, RZ ;  /* 0x0000000300077224 */ /* 0x000fca00078e02ff */
[----:B------:R-:W-:-:S04]  /*6780*/  LEA R16, R7, R16, 0x4 ;  /* 0x0000001007107211 */ /* 0x000fc800078e20ff */
[----:B------:R-:W-:-:S04]  /*6790*/  IADD3 R0, P0, PT, R16, UR40, RZ ;  /* 0x0000002810007c10 */ /* 0x000fc8000ff1e0ff */
[----:B------:R-:W-:Y:S02]  /*67a0*/  IADD3.X R7, PT, PT, RZ, RZ, RZ, P0, !PT ;  /* 0x000000ffff077210 */ /* 0x000fe400007fe4ff */
[----:B--2---:R-:W-:-:S04]  /*67b0*/  LEA R10, P0, R0, UR4, 0x2 ;  /* 0x00000004000a7c11 */ /* 0x004fc8000f8010ff */
[----:B0-----:R-:W-:Y:S02]  /*67c0*/  LEA.HI.X R11, R0, UR5, R7, 0x2, P0 ;  /* 0x00000005000b7c11 */ /* 0x001fe400080f1407 */
[----:B------:R-:W4:Y:S04]  /*67d0*/  LD.E R0, desc[UR36][R4.64] ;  /* 0x0000002404007980 */ /* 0x000f28000c101900 */
[----:B------:R-:W3:Y:S01]  /*67e0*/  LDG.E R2, desc[UR36][R10.64] ;  /* 0x000000240a027981 */ /* 0x000ee2000c1e1900 */
[----:B------:R-:W-:-:S04]  /*67f0*/  IADD3 R16, PT, PT, R16, R3, RZ ;  /* 0x0000000310107210 */ /* 0x000fc80007ffe0ff */
[----:B------:R-:W-:-:S04]  /*6800*/  IADD3 R7, P0, PT, R16, UR40, RZ ;  /* 0x0000002810077c10 */ /* 0x000fc8000ff1e0ff */
[----:B------:R-:W-:Y:S02]  /*6810*/  IADD3.X R8, PT, PT, RZ, RZ, RZ, P0, !PT ;  /* 0x000000ffff087210 */ /* 0x000fe400007fe4ff */
[----:B------:R-:W-:-:S04]  /*6820*/  LEA R6, P0, R7, UR4, 0x2 ;  /* 0x0000000407067c11 */ /* 0x000fc8000f8010ff */
[----:B------:R-:W-:Y:S01]  /*6830*/  LEA.HI.X R7, R7, UR5, R8, 0x2, P0 ;  /* 0x0000000507077c11 */ /* 0x000fe200080f1408 */
[----:B---3--:R-:W-:-:S04]  /*6840*/  FMUL R9, R2, UR6 ;  /* 0x0000000602097c20 */ /* 0x008fc80008400000 */
[----:B----4-:R-:W-:-:S05]  /*6850*/  FFMA R13, R0, UR7, R9 ;  /* 0x00000007000d7c23 */ /* 0x010fca0008000009 */
[----:B------:R0:W-:Y:S04]  /*6860*/  STG.E desc[UR36][R10.64], R13 ;  /* 0x0000000d0a007986 */ /* 0x0001e8000c101924 */
[----:B------:R-:W2:Y:S04]  /*6870*/  LDG.E R2, desc[UR36][R6.64] ;  /* 0x0000002406027981 */ /* 0x000ea8000c1e1900 */
[----:B------:R-:W3:Y:S01]  /*6880*/  LD.E R0, desc[UR36][R4.64+0x4] ;  /* 0x0000042404007980 */ /* 0x000ee2000c101900 */
[----:B------:R-:W-:-:S04]  /*6890*/  IADD3 R16, PT, PT, R16, R3, RZ ;  /* 0x0000000310107210 */ /* 0x000fc80007ffe0ff */
[----:B------:R-:W-:-:S04]  /*68a0*/  IADD3 R9, P0, PT, R16, UR40, RZ ;  /* 0x0000002810097c10 */ /* 0x000fc8000ff1e0ff */
[----:B------:R-:W-:Y:S02]  /*68b0*/  IADD3.X R12, PT, PT, RZ, RZ, RZ, P0, !PT ;  /* 0x000000ffff0c7210 */ /* 0x000fe400007fe4ff */
[----:B------:R-:W-:-:S04]  /*68c0*/  LEA R8, P0, R9, UR4, 0x2 ;  /* 0x0000000409087c11 */ /* 0x000fc8000f8010ff */
[----:B------:R-:W-:Y:S01]  /*68d0*/  LEA.HI.X R9, R9, UR5, R12, 0x2, P0 ;  /* 0x0000000509097c11 */ /* 0x000fe200080f140c */
[----:B--2---:R-:W-:-:S04]  /*68e0*/  FMUL R15, R2, UR6 ;  /* 0x00000006020f7c20 */ /* 0x004fc80008400000 */
[----:B---3--:R-:W-:-:S05]  /*68f0*/  FFMA R15, R0, UR7, R15 ;  /* 0x00000007000f7c23 */ /* 0x008fca000800000f */
[----:B------:R1:W-:Y:S04]  /*6900*/  STG.E desc[UR36][R6.64], R15 ;  /* 0x0000000f06007986 */ /* 0x0003e8000c101924 */
[----:B------:R-:W2:Y:S04]  /*6910*/  LDG.E R2, desc[UR36][R8.64] ;  /* 0x0000002408027981 */ /* 0x000ea8000c1e1900 */
[----:B------:R-:W3:Y:S01]  /*6920*/  LD.E R0, desc[UR36][R4.64+0x8] ;  /* 0x0000082404007980 */ /* 0x000ee2000c101900 */
[----:B------:R-:W-:-:S04]  /*6930*/  IADD3 R16, PT, PT, R16, R3, RZ ;  /* 0x0000000310107210 */ /* 0x000fc80007ffe0ff */
[----:B0-----:R-:W-:-:S04]  /*6940*/  IADD3 R11, P0, PT, R16, UR40, RZ ;  /* 0x00000028100b7c10 */ /* 0x001fc8000ff1e0ff */
        /* <DEDUP_REMOVED lines=9> */
[----:B-1----:R-:W-:-:S04]  /*69e0*/  IADD3 R7, P0, PT, R16, UR40, RZ ;  /* 0x0000002810077c10 */ /* 0x002fc8000ff1e0ff */
        /* <DEDUP_REMOVED lines=106> */
[----:B0-----:R-:W2:Y:S04]  /*7090*/  LDG.E R10, desc[UR36][R8.64] ;  /* 0x00000024080a7981 */ /* 0x001ea8000c1e1900 */
        /* <DEDUP_REMOVED lines=8> */
[----:B------:R-:W-:Y:S04]  /*7120*/  STG.E desc[UR36][R8.64], R11 ;  /* 0x0000000b08007986 */ /* 0x000fe8000c101924 */
[----:B-1----:R-:W2:Y:S04]  /*7130*/  LDG.E R6, desc[UR36][R2.64] ;  /* 0x0000002402067981 */ /* 0x002ea8000c1e1900 */
[----:B------:R-:W3:Y:S01]  /*7140*/  LD.E R0, desc[UR36][R4.64+0x3c] ;  /* 0x00003c2404007980 */ /* 0x000ee2000c101900 */
[----:B--2---:R-:W-:-:S04]  /*7150*/  FMUL R7, R6, UR6 ;  /* 0x0000000606077c20 */ /* 0x004fc80008400000 */
[----:B---3--:R-:W-:-:S05]  /*7160*/  FFMA R7, R0, UR7, R7 ;  /* 0x0000000700077c23 */ /* 0x008fca0008000007 */
[----:B------:R-:W-:Y:S01]  /*7170*/  STG.E desc[UR36][R2.64], R7 ;  /* 0x0000000702007986 */ /* 0x000fe2000c101924 */
[----:B------:R-:W-:Y:S05]  /*7180*/  EXIT ;  /* 0x000000000000794d */ /* 0x000fea0003800000 */
.L_x_3:
[----:B------:R-:W-:-:S00]  /*7190*/  BRA `(.L_x_3) ;  /* 0xfffffffc00fc7947 */ /* 0x000fc0000383ffff */
[----:B------:R-:W-:-:S00]  /*71a0*/  NOP ;  /* 0x0000000000007918 */ /* 0x000fc00000000000 */
        /* <DEDUP_REMOVED lines=13> */
.L_x_4:


//--------------------- .nv.shared._Z18sgemm1DBlocktilingifPKfS0_fPf --------------------------
	.section	.nv.shared._Z18sgemm1DBlocktilingifPKfS0_fPf,"aw",@nobits
	.sectionflags	@""
	.align	4
.nv.shared._Z18sgemm1DBlocktilingifPKfS0_fPf:
	.zero		9216


//--------------------- .nv.shared.reserved.0     --------------------------
	.section	.nv.shared.reserved.0,"aw",@nobits
	.weak		__nv_reservedSMEM_offset_0_alias
	.size		__nv_reservedSMEM_offset_0_alias, 0, 64
	.other		__nv_reservedSMEM_offset_0_alias,@"STO_CUDA_RESERVED_SHARED STV_DEFAULT"
__nv_reservedSMEM_offset_0_alias:
	.zero		0
	.zero		64


//--------------------- .nv.constant0._Z18sgemm1DBlocktilingifPKfS0_fPf --------------------------
	.section	.nv.constant0._Z18sgemm1DBlocktilingifPKfS0_fPf,"a",@progbits
	.sectionflags	@""
	.align	4
.nv.constant0._Z18sgemm1DBlocktilingifPKfS0_fPf:
	.zero		936


//--------------------- SYMBOLS --------------------------

	.type		.nv.reservedSmem.offset0,@object
	.size		.nv.reservedSmem.offset0,0x4
	.type		.nv.reservedSmem.cap,@object
	.size		.nv.reservedSmem.cap,0x4
	.type		malloc,@function
